//
// Generated by NVIDIA NVVM Compiler
//
// Compiler Build ID: CL-36424714
// Cuda compilation tools, release 13.0, V13.0.88
// Based on NVVM 20.0.0
//

.version 9.0
.target sm_100
.address_size 64

	// .globl	_Z26reduce_with_bank_conflictsPfS_i
// _ZZ26reduce_with_bank_conflictsPfS_iE5sdata has been demoted

.visible .entry _Z26reduce_with_bank_conflictsPfS_i(
	.param .u64 .ptr .align 1 _Z26reduce_with_bank_conflictsPfS_i_param_0,
	.param .u64 .ptr .align 1 _Z26reduce_with_bank_conflictsPfS_i_param_1,
	.param .u32 _Z26reduce_with_bank_conflictsPfS_i_param_2
)
{
	.reg .pred 	%p<6>;
	.reg .b32 	%r<20>;
	.reg .b32 	%f<9>;
	.reg .b64 	%rd<9>;
	// demoted variable
	.shared .align 4 .b8 _ZZ26reduce_with_bank_conflictsPfS_iE5sdata[1024];
	ld.param.u64 	%rd1, [_Z26reduce_with_bank_conflictsPfS_i_param_0];
	ld.param.u64 	%rd2, [_Z26reduce_with_bank_conflictsPfS_i_param_1];
	ld.param.u32 	%r8, [_Z26reduce_with_bank_conflictsPfS_i_param_2];
	mov.u32 	%r1, %tid.x;
	mov.u32 	%r2, %ctaid.x;
	mov.u32 	%r3, %ntid.x;
	mad.lo.s32 	%r4, %r2, %r3, %r1;
	setp.ge.s32 	%p1, %r4, %r8;
	mov.f32 	%f8, 0f00000000;
	@%p1 bra 	$L__BB0_2;
	cvta.to.global.u64 	%rd3, %rd1;
	mul.wide.s32 	%rd4, %r4, 4;
	add.s64 	%rd5, %rd3, %rd4;
	ld.global.f32 	%f8, [%rd5];
$L__BB0_2:
	shl.b32 	%r9, %r1, 2;
	mov.u32 	%r10, _ZZ26reduce_with_bank_conflictsPfS_iE5sdata;
	add.s32 	%r11, %r10, %r9;
	st.shared.f32 	[%r11], %f8;
	bar.sync 	0;
	setp.lt.u32 	%p2, %r3, 2;
	@%p2 bra 	$L__BB0_7;
	mov.b32 	%r19, 1;
$L__BB0_4:
	shl.b32 	%r6, %r19, 1;
	mul.lo.s32 	%r7, %r6, %r1;
	setp.ge.u32 	%p3, %r7, %r3;
	@%p3 bra 	$L__BB0_6;
	add.s32 	%r13, %r7, %r19;
	shl.b32 	%r14, %r13, 2;
	add.s32 	%r16, %r10, %r14;
	ld.shared.f32 	%f4, [%r16];
	shl.b32 	%r17, %r7, 2;
	add.s32 	%r18, %r10, %r17;
	ld.shared.f32 	%f5, [%r18];
	add.f32 	%f6, %f4, %f5;
	st.shared.f32 	[%r18], %f6;
$L__BB0_6:
	bar.sync 	0;
	setp.lt.u32 	%p4, %r6, %r3;
	mov.u32 	%r19, %r6;
	@%p4 bra 	$L__BB0_4;
$L__BB0_7:
	setp.ne.s32 	%p5, %r1, 0;
	@%p5 bra 	$L__BB0_9;
	ld.shared.f32 	%f7, [_ZZ26reduce_with_bank_conflictsPfS_iE5sdata];
	cvta.to.global.u64 	%rd6, %rd2;
	mul.wide.u32 	%rd7, %r2, 4;
	add.s64 	%rd8, %rd6, %rd7;
	st.global.f32 	[%rd8], %f7;
$L__BB0_9:
	ret;

}


// ===== COMPILED SASS (sm_100) =====

	.target	sm_100

	.elftype	@"ET_EXEC"


//--------------------- .note.nv.tkinfo           --------------------------
	.section	.note.nv.tkinfo,"",@"SHT_NOTE"
	.sectionflags	@"SHF_NOTE_NV_TKINFO"
	.tkinfo
        /*0018*/ 	.word	0x00000002
        /*0030*/ 	.string	""
        /*0030*/ 	.string	"ptxas"
        /*0030*/ 	.string	"Cuda compilation tools, release 13.0, V13.0.88"
        /*0030*/ 	.string	"Build cuda_13.0.r13.0/compiler.36424714_0"
        /*0030*/ 	.string	"-arch sm_100 -m 64 "



//--------------------- .note.nv.cuinfo           --------------------------
	.section	.note.nv.cuinfo,"",@"SHT_NOTE"
	.sectionflags	@"SHF_NOTE_NV_CUINFO"
        /*0018*/ 	.short	0x0002
        /*001a*/ 	.short	0x0064
        /*001c*/ 	.short	0x0082
	.zero		2


//--------------------- .nv.info                  --------------------------
	.section	.nv.info,"",@"SHT_CUDA_INFO"
	.align	4


	//----- nvinfo : EIATTR_REGCOUNT
	.align		4
        /*0000*/ 	.byte	0x04, 0x2f
        /*0002*/ 	.short	(.L_1 - .L_0)
	.align		4
.L_0:
        /*0004*/ 	.word	index@(_Z26reduce_with_bank_conflictsPfS_i)
        /*0008*/ 	.word	0x0000000a


	//----- nvinfo : EIATTR_FRAME_SIZE
	.align		4
.L_1:
        /*000c*/ 	.byte	0x04, 0x11
        /*000e*/ 	.short	(.L_3 - .L_2)
	.align		4
.L_2:
        /*0010*/ 	.word	index@(_Z26reduce_with_bank_conflictsPfS_i)
        /*0014*/ 	.word	0x00000000


	//----- nvinfo : EIATTR_MIN_STACK_SIZE
	.align		4
.L_3:
        /*0018*/ 	.byte	0x04, 0x12
        /*001a*/ 	.short	(.L_5 - .L_4)
	.align		4
.L_4:
        /*001c*/ 	.word	index@(_Z26reduce_with_bank_conflictsPfS_i)
        /*0020*/ 	.word	0x00000000
.L_5:


//--------------------- .nv.compat                --------------------------
	.section	.nv.compat,"",@"SHT_CUDA_COMPAT_INFO"
	.align	4
        /*0000*/ 	.byte	0x02, 0x09, 0x00, 0x00, 0x02, 0x02, 0x01, 0x00, 0x02, 0x05, 0x05, 0x00, 0x03, 0x07, 0x01, 0x01
        /*0010*/ 	.byte	0x02, 0x03, 0x00, 0x00, 0x02, 0x06, 0x01, 0x00, 0x04, 0x0b, 0x08, 0x00, 0x09, 0x00, 0x00, 0x00
        /*0020*/ 	.byte	0x00, 0x00, 0x00, 0x00


//--------------------- .nv.info._Z26reduce_with_bank_conflictsPfS_i --------------------------
	.section	.nv.info._Z26reduce_with_bank_conflictsPfS_i,"",@"SHT_CUDA_INFO"
	.sectionflags	@""
	.align	4


	//----- nvinfo : EIATTR_CUDA_API_VERSION
	.align		4
        /*0000*/ 	.byte	0x04, 0x37
        /*0002*/ 	.short	(.L_7 - .L_6)
.L_6:
        /*0004*/ 	.word	0x00000082


	//----- nvinfo : EIATTR_KPARAM_INFO
	.align		4
.L_7:
        /*0008*/ 	.byte	0x04, 0x17
        /*000a*/ 	.short	(.L_9 - .L_8)
.L_8:
        /*000c*/ 	.word	0x00000000
        /*0010*/ 	.short	0x0002
        /*0012*/ 	.short	0x0010
        /*0014*/ 	.byte	0x00, 0xf0, 0x11, 0x00


	//----- nvinfo : EIATTR_KPARAM_INFO
	.align		4
.L_9:
        /*0018*/ 	.byte	0x04, 0x17
        /*001a*/ 	.short	(.L_11 - .L_10)
.L_10:
        /*001c*/ 	.word	0x00000000
        /*0020*/ 	.short	0x0001
        /*0022*/ 	.short	0x0008
        /*0024*/ 	.byte	0x00, 0xf5, 0x21, 0x00


	//----- nvinfo : EIATTR_KPARAM_INFO
	.align		4
.L_11:
        /*0028*/ 	.byte	0x04, 0x17
        /*002a*/ 	.short	(.L_13 - .L_12)
.L_12:
        /*002c*/ 	.word	0x00000000
        /*0030*/ 	.short	0x0000
        /*0032*/ 	.short	0x0000
        /*0034*/ 	.byte	0x00, 0xf5, 0x21, 0x00


	//----- nvinfo : EIATTR_SPARSE_MMA_MASK
	.align		4
.L_13:
        /*0038*/ 	.byte	0x03, 0x50
        /*003a*/ 	.short	0x0000


	//----- nvinfo : EIATTR_MAXREG_COUNT
	.align		4
        /*003c*/ 	.byte	0x03, 0x1b
        /*003e*/ 	.short	0x00ff


	//----- nvinfo : EIATTR_NUM_BARRIERS
	.align		4
        /*0040*/ 	.byte	0x02, 0x4c
        /*0042*/ 	.byte	0x01
	.zero		1


	//----- nvinfo : EIATTR_MERCURY_ISA_VERSION
	.align		4
        /*0044*/ 	.byte	0x03, 0x5f
        /*0046*/ 	.short	0x0101


	//----- nvinfo : EIATTR_VRC_CTA_INIT_COUNT
	.align		4
        /*0048*/ 	.byte	0x02, 0x4a
	.zero		1
	.zero		1


	//----- nvinfo : EIATTR_EXIT_INSTR_OFFSETS
	.align		4
        /*004c*/ 	.byte	0x04, 0x1c
        /*004e*/ 	.short	(.L_15 - .L_14)


	//   ....[0]....
.L_14:
        /*0050*/ 	.word	0x00000240


	//   ....[1]....
        /*0054*/ 	.word	0x000002c0


	//----- nvinfo : EIATTR_CBANK_PARAM_SIZE
	.align		4
.L_15:
        /*0058*/ 	.byte	0x03, 0x19
        /*005a*/ 	.short	0x0014


	//----- nvinfo : EIATTR_PARAM_CBANK
	.align		4
        /*005c*/ 	.byte	0x04, 0x0a
        /*005e*/ 	.short	(.L_17 - .L_16)
	.align		4
.L_16:
        /*0060*/ 	.word	index@(.nv.constant0._Z26reduce_with_bank_conflictsPfS_i)
        /*0064*/ 	.short	0x0380
        /*0066*/ 	.short	0x0014


	//----- nvinfo : EIATTR_SW_WAR
	.align		4
.L_17:
        /*0068*/ 	.byte	0x04, 0x36
        /*006a*/ 	.short	(.L_19 - .L_18)
.L_18:
        /*006c*/ 	.word	0x00000008
.L_19:


//--------------------- .nv.callgraph             --------------------------
	.section	.nv.callgraph,"",@"SHT_CUDA_CALLGRAPH"
	.align	4
	.sectionentsize	8
	.align		4
        /*0000*/ 	.word	0x00000000
	.align		4
        /*0004*/ 	.word	0xffffffff
	.align		4
        /*0008*/ 	.word	0x00000000
	.align		4
        /*000c*/ 	.word	0xfffffffe
	.align		4
        /*0010*/ 	.word	0x00000000
	.align		4
        /*0014*/ 	.word	0xfffffffd
	.align		4
        /*0018*/ 	.word	0x00000000
	.align		4
        /*001c*/ 	.word	0xfffffffc


//--------------------- .text._Z26reduce_with_bank_conflictsPfS_i --------------------------
	.section	.text._Z26reduce_with_bank_conflictsPfS_i,"ax",@progbits
	.align	128
        .global         _Z26reduce_with_bank_conflictsPfS_i
        .type           _Z26reduce_with_bank_conflictsPfS_i,@function
        .size           _Z26reduce_with_bank_conflictsPfS_i,(.L_x_3 - _Z26reduce_with_bank_conflictsPfS_i)
        .other          _Z26reduce_with_bank_conflictsPfS_i,@"STO_CUDA_ENTRY STV_DEFAULT"
_Z26reduce_with_bank_conflictsPfS_i:
.text._Z26reduce_with_bank_conflictsPfS_i:
[----:B------:R-:W-:Y:S01]  /*0000*/  LDC R1, c[0x0][0x37c] ;  /* 0x0000df00ff017b82 */ /* 0x000fe20000000800 */
[----:B------:R-:W0:Y:S01]  /*0010*/  S2R R4, SR_TID.X ;  /* 0x0000000000047919 */ /* 0x000e220000002100 */
[----:B------:R-:W0:Y:S01]  /*0020*/  LDCU UR7, c[0x0][0x360] ;  /* 0x00006c00ff0777ac */ /* 0x000e220008000800 */
[----:B------:R-:W-:Y:S01]  /*0030*/  IMAD.MOV.U32 R0, RZ, RZ, RZ ;  /* 0x000000ffff007224 */ /* 0x000fe200078e00ff */
[----:B------:R-:W0:Y:S01]  /*0040*/  S2R R7, SR_CTAID.X ;  /* 0x0000000000077919 */ /* 0x000e220000002500 */
[----:B------:R-:W1:Y:S01]  /*0050*/  LDCU UR4, c[0x0][0x390] ;  /* 0x00007200ff0477ac */ /* 0x000e620008000800 */
[----:B------:R-:W2:Y:S01]  /*0060*/  LDCU.64 UR8, c[0x0][0x358] ;  /* 0x00006b00ff0877ac */ /* 0x000ea20008000a00 */
[----:B0-----:R-:W-:-:S05]  /*0070*/  IMAD R5, R7, UR7, R4 ;  /* 0x0000000707057c24 */ /* 0x001fca000f8e0204 */
[----:B-1----:R-:W-:-:S13]  /*0080*/  ISETP.GE.AND P0, PT, R5, UR4, PT ;  /* 0x0000000405007c0c */ /* 0x002fda000bf06270 */
[----:B------:R-:W0:Y:S02]  /*0090*/  @!P0 LDC.64 R2, c[0x0][0x380] ;  /* 0x0000e000ff028b82 */ /* 0x000e240000000a00 */
[----:B0-----:R-:W-:-:S05]  /*00a0*/  @!P0 IMAD.WIDE R2, R5, 0x4, R2 ;  /* 0x0000000405028825 */ /* 0x001fca00078e0202 */
[----:B--2---:R-:W2:Y:S01]  /*00b0*/  @!P0 LDG.E R0, desc[UR8][R2.64] ;  /* 0x0000000802008981 */ /* 0x004ea2000c1e1900 */
[----:B------:R-:W0:Y:S01]  /*00c0*/  S2UR UR5, SR_CgaCtaId ;  /* 0x00000000000579c3 */ /* 0x000e220000008800 */
[----:B------:R-:W-:Y:S01]  /*00d0*/  UMOV UR4, 0x400 ;  /* 0x0000040000047882 */ /* 0x000fe20000000000 */
[----:B------:R-:W-:Y:S01]  /*00e0*/  UISETP.GE.U32.AND UP0, UPT, UR7, 0x2, UPT ;  /* 0x000000020700788c */ /* 0x000fe2000bf06070 */
[----:B------:R-:W-:Y:S01]  /*00f0*/  ISETP.NE.AND P1, PT, R4, RZ, PT ;  /* 0x000000ff0400720c */ /* 0x000fe20003f25270 */
[----:B0-----:R-:W-:-:S06]  /*0100*/  ULEA UR4, UR5, UR4, 0x18 ;  /* 0x0000000405047291 */ /* 0x001fcc000f8ec0ff */
[----:B------:R-:W-:-:S05]  /*0110*/  LEA R5, R4, UR4, 0x2 ;  /* 0x0000000404057c11 */ /* 0x000fca000f8e10ff */
[----:B--2---:R0:W-:Y:S01]  /*0120*/  STS [R5], R0 ;  /* 0x0000000005007388 */ /* 0x0041e20000000800 */
[----:B------:R-:W-:Y:S06]  /*0130*/  BAR.SYNC.DEFER_BLOCKING 0x0 ;  /* 0x0000000000007b1d */ /* 0x000fec0000010000 */
[----:B------:R-:W-:Y:S05]  /*0140*/  BRA.U !UP0, `(.L_x_0) ;  /* 0x00000001083c7547 */ /* 0x000fea000b800000 */
[----:B------:R-:W-:-:S05]  /*0150*/  UMOV UR5, 0x1 ;  /* 0x0000000100057882 */ /* 0x000fca0000000000 */
.L_x_1:
[----:B------:R-:W-:-:S04]  /*0160*/  USHF.L.U32 UR6, UR5, 0x1, URZ ;  /* 0x0000000105067899 */ /* 0x000fc800080006ff */
[----:B------:R-:W-:Y:S02]  /*0170*/  UISETP.GE.U32.AND UP0, UPT, UR6, UR7, UPT ;  /* 0x000000070600728c */ /* 0x000fe4000bf06070 */
[----:B-1----:R-:W-:-:S05]  /*0180*/  IMAD R2, R4, UR6, RZ ;  /* 0x0000000604027c24 */ /* 0x002fca000f8e02ff */
[----:B------:R-:W-:-:S13]  /*0190*/  ISETP.GE.U32.AND P0, PT, R2, UR7, PT ;  /* 0x0000000702007c0c */ /* 0x000fda000bf06070 */
[C---:B0-----:R-:W-:Y:S01]  /*01a0*/  @!P0 IADD3 R0, PT, PT, R2.reuse, UR5, RZ ;  /* 0x0000000502008c10 */ /* 0x041fe2000fffe0ff */
[----:B------:R-:W-:Y:S01]  /*01b0*/  UMOV UR5, UR6 ;  /* 0x0000000600057c82 */ /* 0x000fe20008000000 */
[----:B------:R-:W-:Y:S02]  /*01c0*/  @!P0 LEA R2, R2, UR4, 0x2 ;  /* 0x0000000402028c11 */ /* 0x000fe4000f8e10ff */
[----:B------:R-:W-:-:S03]  /*01d0*/  @!P0 LEA R0, R0, UR4, 0x2 ;  /* 0x0000000400008c11 */ /* 0x000fc6000f8e10ff */
[----:B------:R-:W-:Y:S04]  /*01e0*/  @!P0 LDS R3, [R2] ;  /* 0x0000000002038984 */ /* 0x000fe80000000800 */
[----:B------:R-:W0:Y:S02]  /*01f0*/  @!P0 LDS R0, [R0] ;  /* 0x0000000000008984 */ /* 0x000e240000000800 */
[----:B0-----:R-:W-:-:S05]  /*0200*/  @!P0 FADD R3, R0, R3 ;  /* 0x0000000300038221 */ /* 0x001fca0000000000 */
[----:B------:R1:W-:Y:S01]  /*0210*/  @!P0 STS [R2], R3 ;  /* 0x0000000302008388 */ /* 0x0003e20000000800 */
[----:B------:R-:W-:Y:S06]  /*0220*/  BAR.SYNC.DEFER_BLOCKING 0x0 ;  /* 0x0000000000007b1d */ /* 0x000fec0000010000 */
[----:B------:R-:W-:Y:S05]  /*0230*/  BRA.U !UP0, `(.L_x_1) ;  /* 0xfffffffd08c87547 */ /* 0x000fea000b83ffff */
.L_x_0:
[----:B------:R-:W-:Y:S05]  /*0240*/  @P1 EXIT ;  /* 0x000000000000194d */ /* 0x000fea0003800000 */
[----:B------:R-:W2:Y:S01]  /*0250*/  S2UR UR5, SR_CgaCtaId ;  /* 0x00000000000579c3 */ /* 0x000ea20000008800 */
[----:B------:R-:W-:-:S07]  /*0260*/  UMOV UR4, 0x400 ;  /* 0x0000040000047882 */ /* 0x000fce0000000000 */
[----:B-1----:R-:W1:Y:S01]  /*0270*/  LDC.64 R2, c[0x0][0x388] ;  /* 0x0000e200ff027b82 */ /* 0x002e620000000a00 */
[----:B--2---:R-:W-:Y:S01]  /*0280*/  ULEA UR4, UR5, UR4, 0x18 ;  /* 0x0000000405047291 */ /* 0x004fe2000f8ec0ff */
[----:B-1----:R-:W-:-:S08]  /*0290*/  IMAD.WIDE.U32 R2, R7, 0x4, R2 ;  /* 0x0000000407027825 */ /* 0x002fd000078e0002 */
[----:B0-----:R-:W0:Y:S04]  /*02a0*/  LDS R5, [UR4] ;  /* 0x00000004ff057984 */ /* 0x001e280008000800 */
[----:B0-----:R-:W-:Y:S01]  /*02b0*/  STG.E desc[UR8][R2.64], R5 ;  /* 0x0000000502007986 */ /* 0x001fe2000c101908 */
[----:B------:R-:W-:Y:S05]  /*02c0*/  EXIT ;  /* 0x000000000000794d */ /* 0x000fea0003800000 */
.L_x_2:
[----:B------:R-:W-:-:S00]  /*02d0*/  BRA `(.L_x_2) ;  /* 0xfffffffc00fc7947 */ /* 0x000fc0000383ffff */
[----:B------:R-:W-:-:S00]  /*02e0*/  NOP ;  /* 0x0000000000007918 */ /* 0x000fc00000000000 */
        /* <DEDUP_REMOVED lines=9> */
.L_x_3:


//--------------------- .nv.shared._Z26reduce_with_bank_conflictsPfS_i --------------------------
	.section	.nv.shared._Z26reduce_with_bank_conflictsPfS_i,"aw",@nobits
	.sectionflags	@""
	.align	4
.nv.shared._Z26reduce_with_bank_conflictsPfS_i:
	.zero		2048


//--------------------- .nv.shared.reserved.0     --------------------------
	.section	.nv.shared.reserved.0,"aw",@nobits
	.weak		__nv_reservedSMEM_offset_0_alias
	.size		__nv_reservedSMEM_offset_0_alias, 0, 64
	.other		__nv_reservedSMEM_offset_0_alias,@"STO_CUDA_RESERVED_SHARED STV_DEFAULT"
__nv_reservedSMEM_offset_0_alias:
	.zero		0
	.zero		64


//--------------------- .nv.constant0._Z26reduce_with_bank_conflictsPfS_i --------------------------
	.section	.nv.constant0._Z26reduce_with_bank_conflictsPfS_i,"a",@progbits
	.sectionflags	@""
	.align	4
.nv.constant0._Z26reduce_with_bank_conflictsPfS_i:
	.zero		916


//--------------------- SYMBOLS --------------------------

	.type		.nv.reservedSmem.offset0,@object
	.size		.nv.reservedSmem.offset0,0x4
	.type		.nv.reservedSmem.cap,@object
	.size		.nv.reservedSmem.cap,0x4
